//
// Generated by NVIDIA NVVM Compiler
//
// Compiler Build ID: CL-36424714
// Cuda compilation tools, release 13.0, V13.0.88
// Based on NVVM 20.0.0
//

.version 9.0
.target sm_100
.address_size 64

	// .globl	_Z4loopP6float3S0_S0_S0_S0_ff

.visible .entry _Z4loopP6float3S0_S0_S0_S0_ff(
	.param .u64 .ptr .align 1 _Z4loopP6float3S0_S0_S0_S0_ff_param_0,
	.param .u64 .ptr .align 1 _Z4loopP6float3S0_S0_S0_S0_ff_param_1,
	.param .u64 .ptr .align 1 _Z4loopP6float3S0_S0_S0_S0_ff_param_2,
	.param .u64 .ptr .align 1 _Z4loopP6float3S0_S0_S0_S0_ff_param_3,
	.param .u64 .ptr .align 1 _Z4loopP6float3S0_S0_S0_S0_ff_param_4,
	.param .f32 _Z4loopP6float3S0_S0_S0_S0_ff_param_5,
	.param .f32 _Z4loopP6float3S0_S0_S0_S0_ff_param_6
)
{
	.reg .b32 	%r<2>;
	.reg .b32 	%f<26>;
	.reg .b64 	%rd<14>;

	ld.param.u64 	%rd1, [_Z4loopP6float3S0_S0_S0_S0_ff_param_1];
	ld.param.u64 	%rd2, [_Z4loopP6float3S0_S0_S0_S0_ff_param_2];
	ld.param.u64 	%rd3, [_Z4loopP6float3S0_S0_S0_S0_ff_param_3];
	ld.param.u64 	%rd4, [_Z4loopP6float3S0_S0_S0_S0_ff_param_4];
	ld.param.f32 	%f1, [_Z4loopP6float3S0_S0_S0_S0_ff_param_5];
	ld.param.f32 	%f2, [_Z4loopP6float3S0_S0_S0_S0_ff_param_6];
	cvta.to.global.u64 	%rd5, %rd1;
	cvta.to.global.u64 	%rd6, %rd2;
	cvta.to.global.u64 	%rd7, %rd3;
	cvta.to.global.u64 	%rd8, %rd4;
	mov.u32 	%r1, %tid.x;
	mul.wide.u32 	%rd9, %r1, 12;
	add.s64 	%rd10, %rd7, %rd9;
	add.s64 	%rd11, %rd8, %rd9;
	rcp.rn.f32 	%f3, %f1;
	ld.global.f32 	%f4, [%rd11];
	mul.f32 	%f5, %f3, %f4;
	st.global.f32 	[%rd10], %f5;
	ld.global.f32 	%f6, [%rd11+4];
	mul.f32 	%f7, %f3, %f6;
	st.global.f32 	[%rd10+4], %f7;
	ld.global.f32 	%f8, [%rd11+8];
	mul.f32 	%f9, %f3, %f8;
	st.global.f32 	[%rd10+8], %f9;
	add.s64 	%rd12, %rd6, %rd9;
	ld.global.f32 	%f10, [%rd12];
	fma.rn.f32 	%f11, %f2, %f5, %f10;
	st.global.f32 	[%rd12], %f11;
	ld.global.f32 	%f12, [%rd10+4];
	ld.global.f32 	%f13, [%rd12+4];
	fma.rn.f32 	%f14, %f2, %f12, %f13;
	st.global.f32 	[%rd12+4], %f14;
	ld.global.f32 	%f15, [%rd10+8];
	ld.global.f32 	%f16, [%rd12+8];
	fma.rn.f32 	%f17, %f2, %f15, %f16;
	st.global.f32 	[%rd12+8], %f17;
	add.s64 	%rd13, %rd5, %rd9;
	ld.global.f32 	%f18, [%rd13];
	fma.rn.f32 	%f19, %f2, %f11, %f18;
	st.global.f32 	[%rd13], %f19;
	ld.global.f32 	%f20, [%rd12+4];
	ld.global.f32 	%f21, [%rd13+4];
	fma.rn.f32 	%f22, %f2, %f20, %f21;
	st.global.f32 	[%rd13+4], %f22;
	ld.global.f32 	%f23, [%rd12+8];
	ld.global.f32 	%f24, [%rd13+8];
	fma.rn.f32 	%f25, %f2, %f23, %f24;
	st.global.f32 	[%rd13+8], %f25;
	ret;

}


// ===== COMPILED SASS (sm_100) =====

	.target	sm_100

	.elftype	@"ET_EXEC"


//--------------------- .note.nv.tkinfo           --------------------------
	.section	.note.nv.tkinfo,"",@"SHT_NOTE"
	.sectionflags	@"SHF_NOTE_NV_TKINFO"
	.tkinfo
        /*0018*/ 	.word	0x00000002
        /*0030*/ 	.string	""
        /*0030*/ 	.string	"ptxas"
        /*0030*/ 	.string	"Cuda compilation tools, release 13.0, V13.0.88"
        /*0030*/ 	.string	"Build cuda_13.0.r13.0/compiler.36424714_0"
        /*0030*/ 	.string	"-arch sm_100 -m 64 "



//--------------------- .note.nv.cuinfo           --------------------------
	.section	.note.nv.cuinfo,"",@"SHT_NOTE"
	.sectionflags	@"SHF_NOTE_NV_CUINFO"
        /*0018*/ 	.short	0x0002
        /*001a*/ 	.short	0x0064
        /*001c*/ 	.short	0x0082
	.zero		2


//--------------------- .nv.info                  --------------------------
	.section	.nv.info,"",@"SHT_CUDA_INFO"
	.align	4


	//----- nvinfo : EIATTR_REGCOUNT
	.align		4
        /*0000*/ 	.byte	0x04, 0x2f
        /*0002*/ 	.short	(.L_1 - .L_0)
	.align		4
.L_0:
        /*0004*/ 	.word	index@(_Z4loopP6float3S0_S0_S0_S0_ff)
        /*0008*/ 	.word	0x00000012


	//----- nvinfo : EIATTR_FRAME_SIZE
	.align		4
.L_1:
        /*000c*/ 	.byte	0x04, 0x11
        /*000e*/ 	.short	(.L_3 - .L_2)
	.align		4
.L_2:
        /*0010*/ 	.word	index@($__internal_0_$__cuda_sm20_rcp_rn_f32_slowpath)
        /*0014*/ 	.word	0x00000000


	//----- nvinfo : EIATTR_FRAME_SIZE
	.align		4
.L_3:
        /*0018*/ 	.byte	0x04, 0x11
        /*001a*/ 	.short	(.L_5 - .L_4)
	.align		4
.L_4:
        /*001c*/ 	.word	index@(_Z4loopP6float3S0_S0_S0_S0_ff)
        /*0020*/ 	.word	0x00000000


	//----- nvinfo : EIATTR_MIN_STACK_SIZE
	.align		4
.L_5:
        /*0024*/ 	.byte	0x04, 0x12
        /*0026*/ 	.short	(.L_7 - .L_6)
	.align		4
.L_6:
        /*0028*/ 	.word	index@(_Z4loopP6float3S0_S0_S0_S0_ff)
        /*002c*/ 	.word	0x00000000
.L_7:


//--------------------- .nv.compat                --------------------------
	.section	.nv.compat,"",@"SHT_CUDA_COMPAT_INFO"
	.align	4
        /*0000*/ 	.byte	0x02, 0x09, 0x00, 0x00, 0x02, 0x02, 0x01, 0x00, 0x02, 0x05, 0x05, 0x00, 0x03, 0x07, 0x01, 0x01
        /*0010*/ 	.byte	0x02, 0x03, 0x00, 0x00, 0x02, 0x06, 0x01, 0x00, 0x04, 0x0b, 0x08, 0x00, 0x09, 0x00, 0x00, 0x00
        /*0020*/ 	.byte	0x00, 0x00, 0x00, 0x00


//--------------------- .nv.info._Z4loopP6float3S0_S0_S0_S0_ff --------------------------
	.section	.nv.info._Z4loopP6float3S0_S0_S0_S0_ff,"",@"SHT_CUDA_INFO"
	.sectionflags	@""
	.align	4


	//----- nvinfo : EIATTR_CUDA_API_VERSION
	.align		4
        /*0000*/ 	.byte	0x04, 0x37
        /*0002*/ 	.short	(.L_9 - .L_8)
.L_8:
        /*0004*/ 	.word	0x00000082


	//----- nvinfo : EIATTR_KPARAM_INFO
	.align		4
.L_9:
        /*0008*/ 	.byte	0x04, 0x17
        /*000a*/ 	.short	(.L_11 - .L_10)
.L_10:
        /*000c*/ 	.word	0x00000000
        /*0010*/ 	.short	0x0006
        /*0012*/ 	.short	0x002c
        /*0014*/ 	.byte	0x00, 0xf0, 0x11, 0x00


	//----- nvinfo : EIATTR_KPARAM_INFO
	.align		4
.L_11:
        /*0018*/ 	.byte	0x04, 0x17
        /*001a*/ 	.short	(.L_13 - .L_12)
.L_12:
        /*001c*/ 	.word	0x00000000
        /*0020*/ 	.short	0x0005
        /*0022*/ 	.short	0x0028
        /*0024*/ 	.byte	0x00, 0xf0, 0x11, 0x00


	//----- nvinfo : EIATTR_KPARAM_INFO
	.align		4
.L_13:
        /*0028*/ 	.byte	0x04, 0x17
        /*002a*/ 	.short	(.L_15 - .L_14)
.L_14:
        /*002c*/ 	.word	0x00000000
        /*0030*/ 	.short	0x0004
        /*0032*/ 	.short	0x0020
        /*0034*/ 	.byte	0x00, 0xf5, 0x21, 0x00


	//----- nvinfo : EIATTR_KPARAM_INFO
	.align		4
.L_15:
        /*0038*/ 	.byte	0x04, 0x17
        /*003a*/ 	.short	(.L_17 - .L_16)
.L_16:
        /*003c*/ 	.word	0x00000000
        /*0040*/ 	.short	0x0003
        /*0042*/ 	.short	0x0018
        /*0044*/ 	.byte	0x00, 0xf5, 0x21, 0x00


	//----- nvinfo : EIATTR_KPARAM_INFO
	.align		4
.L_17:
        /*0048*/ 	.byte	0x04, 0x17
        /*004a*/ 	.short	(.L_19 - .L_18)
.L_18:
        /*004c*/ 	.word	0x00000000
        /*0050*/ 	.short	0x0002
        /*0052*/ 	.short	0x0010
        /*0054*/ 	.byte	0x00, 0xf5, 0x21, 0x00


	//----- nvinfo : EIATTR_KPARAM_INFO
	.align		4
.L_19:
        /*0058*/ 	.byte	0x04, 0x17
        /*005a*/ 	.short	(.L_21 - .L_20)
.L_20:
        /*005c*/ 	.word	0x00000000
        /*0060*/ 	.short	0x0001
        /*0062*/ 	.short	0x0008
        /*0064*/ 	.byte	0x00, 0xf5, 0x21, 0x00


	//----- nvinfo : EIATTR_KPARAM_INFO
	.align		4
.L_21:
        /*0068*/ 	.byte	0x04, 0x17
        /*006a*/ 	.short	(.L_23 - .L_22)
.L_22:
        /*006c*/ 	.word	0x00000000
        /*0070*/ 	.short	0x0000
        /*0072*/ 	.short	0x0000
        /*0074*/ 	.byte	0x00, 0xf5, 0x21, 0x00


	//----- nvinfo : EIATTR_SPARSE_MMA_MASK
	.align		4
.L_23:
        /*0078*/ 	.byte	0x03, 0x50
        /*007a*/ 	.short	0x0000


	//----- nvinfo : EIATTR_MAXREG_COUNT
	.align		4
        /*007c*/ 	.byte	0x03, 0x1b
        /*007e*/ 	.short	0x00ff


	//----- nvinfo : EIATTR_MERCURY_ISA_VERSION
	.align		4
        /*0080*/ 	.byte	0x03, 0x5f
        /*0082*/ 	.short	0x0101


	//----- nvinfo : EIATTR_VRC_CTA_INIT_COUNT
	.align		4
        /*0084*/ 	.byte	0x02, 0x4a
	.zero		1
	.zero		1


	//----- nvinfo : EIATTR_EXIT_INSTR_OFFSETS
	.align		4
        /*0088*/ 	.byte	0x04, 0x1c
        /*008a*/ 	.short	(.L_25 - .L_24)


	//   ....[0]....
.L_24:
        /*008c*/ 	.word	0x00000380


	//----- nvinfo : EIATTR_CRS_STACK_SIZE
	.align		4
.L_25:
        /*0090*/ 	.byte	0x04, 0x1e
        /*0092*/ 	.short	(.L_27 - .L_26)
.L_26:
        /*0094*/ 	.word	0x00000000


	//----- nvinfo : EIATTR_CBANK_PARAM_SIZE
	.align		4
.L_27:
        /*0098*/ 	.byte	0x03, 0x19
        /*009a*/ 	.short	0x0030


	//----- nvinfo : EIATTR_PARAM_CBANK
	.align		4
        /*009c*/ 	.byte	0x04, 0x0a
        /*009e*/ 	.short	(.L_29 - .L_28)
	.align		4
.L_28:
        /*00a0*/ 	.word	index@(.nv.constant0._Z4loopP6float3S0_S0_S0_S0_ff)
        /*00a4*/ 	.short	0x0380
        /*00a6*/ 	.short	0x0030


	//----- nvinfo : EIATTR_SW_WAR
	.align		4
.L_29:
        /*00a8*/ 	.byte	0x04, 0x36
        /*00aa*/ 	.short	(.L_31 - .L_30)
.L_30:
        /*00ac*/ 	.word	0x00000008
.L_31:


//--------------------- .nv.callgraph             --------------------------
	.section	.nv.callgraph,"",@"SHT_CUDA_CALLGRAPH"
	.align	4
	.sectionentsize	8
	.align		4
        /*0000*/ 	.word	0x00000000
	.align		4
        /*0004*/ 	.word	0xffffffff
	.align		4
        /*0008*/ 	.word	0x00000000
	.align		4
        /*000c*/ 	.word	0xfffffffe
	.align		4
        /*0010*/ 	.word	0x00000000
	.align		4
        /*0014*/ 	.word	0xfffffffd
	.align		4
        /*0018*/ 	.word	0x00000000
	.align		4
        /*001c*/ 	.word	0xfffffffc


//--------------------- .text._Z4loopP6float3S0_S0_S0_S0_ff --------------------------
	.section	.text._Z4loopP6float3S0_S0_S0_S0_ff,"ax",@progbits
	.align	128
        .global         _Z4loopP6float3S0_S0_S0_S0_ff
        .type           _Z4loopP6float3S0_S0_S0_S0_ff,@function
        .size           _Z4loopP6float3S0_S0_S0_S0_ff,(.L_x_6 - _Z4loopP6float3S0_S0_S0_S0_ff)
        .other          _Z4loopP6float3S0_S0_S0_S0_ff,@"STO_CUDA_ENTRY STV_DEFAULT"
_Z4loopP6float3S0_S0_S0_S0_ff:
.text._Z4loopP6float3S0_S0_S0_S0_ff:
[----:B------:R-:W-:Y:S08]  /*0000*/  LDC R1, c[0x0][0x37c] ;  /* 0x0000df00ff017b82 */ /* 0x000ff00000000800 */
[----:B------:R-:W0:Y:S01]  /*0010*/  LDC R9, c[0x0][0x3a8] ;  /* 0x0000ea00ff097b82 */ /* 0x000e220000000800 */
[----:B------:R-:W1:Y:S01]  /*0020*/  S2R R4, SR_TID.X ;  /* 0x0000000000047919 */ /* 0x000e620000002100 */
[----:B------:R-:W2:Y:S06]  /*0030*/  LDCU.64 UR4, c[0x0][0x358] ;  /* 0x00006b00ff0477ac */ /* 0x000eac0008000a00 */
[----:B------:R-:W1:Y:S08]  /*0040*/  LDC.64 R2, c[0x0][0x398] ;  /* 0x0000e600ff027b82 */ /* 0x000e700000000a00 */
[----:B------:R-:W3:Y:S01]  /*0050*/  LDC.64 R6, c[0x0][0x3a0] ;  /* 0x0000e800ff067b82 */ /* 0x000ee20000000a00 */
[----:B0-----:R-:W-:-:S04]  /*0060*/  IADD3 R0, PT, PT, R9, 0x1800000, RZ ;  /* 0x0180000009007810 */ /* 0x001fc80007ffe0ff */
[----:B------:R-:W-:-:S04]  /*0070*/  LOP3.LUT R0, R0, 0x7f800000, RZ, 0xc0, !PT ;  /* 0x7f80000000007812 */ /* 0x000fc800078ec0ff */
[----:B------:R-:W-:Y:S01]  /*0080*/  ISETP.GT.U32.AND P0, PT, R0, 0x1ffffff, PT ;  /* 0x01ffffff0000780c */ /* 0x000fe20003f04070 */
[----:B-1----:R-:W-:-:S04]  /*0090*/  IMAD.WIDE.U32 R2, R4, 0xc, R2 ;  /* 0x0000000c04027825 */ /* 0x002fc800078e0002 */
[----:B---3--:R-:W-:-:S08]  /*00a0*/  IMAD.WIDE.U32 R6, R4, 0xc, R6 ;  /* 0x0000000c04067825 */ /* 0x008fd000078e0006 */
[----:B--2---:R-:W-:Y:S05]  /*00b0*/  @P0 BRA `(.L_x_0) ;  /* 0x0000000000100947 */ /* 0x004fea0003800000 */
[----:B------:R-:W-:-:S07]  /*00c0*/  MOV R8, 0xe0 ;  /* 0x000000e000087802 */ /* 0x000fce0000000f00 */
[----:B------:R-:W-:Y:S05]  /*00d0*/  CALL.REL.NOINC `($__internal_0_$__cuda_sm20_rcp_rn_f32_slowpath) ;  /* 0x0000000000ac7944 */ /* 0x000fea0003c00000 */
[----:B------:R-:W-:Y:S01]  /*00e0*/  MOV R0, R5 ;  /* 0x0000000500007202 */ /* 0x000fe20000000f00 */
[----:B------:R-:W-:Y:S06]  /*00f0*/  BRA `(.L_x_1) ;  /* 0x0000000000107947 */ /* 0x000fec0003800000 */
.L_x_0:
[----:B------:R-:W0:Y:S02]  /*0100*/  MUFU.RCP R0, R9 ;  /* 0x0000000900007308 */ /* 0x000e240000001000 */
[----:B0-----:R-:W-:-:S04]  /*0110*/  FFMA R5, R0, R9, -1 ;  /* 0xbf80000000057423 */ /* 0x001fc80000000009 */
[----:B------:R-:W-:-:S04]  /*0120*/  FADD.FTZ R5, -R5, -RZ ;  /* 0x800000ff05057221 */ /* 0x000fc80000010100 */
[----:B------:R-:W-:-:S07]  /*0130*/  FFMA R0, R0, R5, R0 ;  /* 0x0000000500007223 */ /* 0x000fce0000000000 */
.L_x_1:
[----:B------:R-:W2:Y:S01]  /*0140*/  LDG.E R5, desc[UR4][R6.64] ;  /* 0x0000000406057981 */ /* 0x000ea2000c1e1900 */
[----:B------:R-:W0:Y:S01]  /*0150*/  LDCU UR6, c[0x0][0x3ac] ;  /* 0x00007580ff0677ac */ /* 0x000e220008000800 */
[----:B--2---:R-:W-:-:S05]  /*0160*/  FMUL R5, R5, R0 ;  /* 0x0000000005057220 */ /* 0x004fca0000400000 */
[----:B------:R1:W-:Y:S04]  /*0170*/  STG.E desc[UR4][R2.64], R5 ;  /* 0x0000000502007986 */ /* 0x0003e8000c101904 */
[----:B------:R-:W2:Y:S02]  /*0180*/  LDG.E R9, desc[UR4][R6.64+0x4] ;  /* 0x0000040406097981 */ /* 0x000ea4000c1e1900 */
[----:B--2---:R-:W-:Y:S02]  /*0190*/  FMUL R11, R9, R0 ;  /* 0x00000000090b7220 */ /* 0x004fe40000400000 */
[----:B------:R-:W2:Y:S03]  /*01a0*/  LDC.64 R8, c[0x0][0x390] ;  /* 0x0000e400ff087b82 */ /* 0x000ea60000000a00 */
[----:B------:R3:W-:Y:S04]  /*01b0*/  STG.E desc[UR4][R2.64+0x4], R11 ;  /* 0x0000040b02007986 */ /* 0x0007e8000c101904 */
[----:B------:R4:W5:Y:S02]  /*01c0*/  LDG.E R13, desc[UR4][R6.64+0x8] ;  /* 0x00000804060d7981 */ /* 0x000964000c1e1900 */
[----:B----4-:R-:W4:Y:S01]  /*01d0*/  LDC.64 R6, c[0x0][0x388] ;  /* 0x0000e200ff067b82 */ /* 0x010f220000000a00 */
[----:B--2---:R-:W-:-:S04]  /*01e0*/  IMAD.WIDE.U32 R8, R4, 0xc, R8 ;  /* 0x0000000c04087825 */ /* 0x004fc800078e0008 */
[----:B-----5:R-:W-:-:S05]  /*01f0*/  FMUL R13, R13, R0 ;  /* 0x000000000d0d7220 */ /* 0x020fca0000400000 */
[----:B------:R2:W-:Y:S04]  /*0200*/  STG.E desc[UR4][R2.64+0x8], R13 ;  /* 0x0000080d02007986 */ /* 0x0005e8000c101904 */
[----:B------:R-:W0:Y:S02]  /*0210*/  LDG.E R0, desc[UR4][R8.64] ;  /* 0x0000000408007981 */ /* 0x000e24000c1e1900 */
[----:B0-----:R-:W-:Y:S02]  /*0220*/  FFMA R15, R5, UR6, R0 ;  /* 0x00000006050f7c23 */ /* 0x001fe40008000000 */
[----:B-1----:R-:W3:Y:S04]  /*0230*/  LDG.E R5, desc[UR4][R8.64+0x4] ;  /* 0x0000040408057981 */ /* 0x002ee8000c1e1900 */
[----:B------:R0:W-:Y:S04]  /*0240*/  STG.E desc[UR4][R8.64], R15 ;  /* 0x0000000f08007986 */ /* 0x0001e8000c101904 */
[----:B------:R-:W3:Y:S02]  /*0250*/  LDG.E R0, desc[UR4][R2.64+0x4] ;  /* 0x0000040402007981 */ /* 0x000ee4000c1e1900 */
[----:B---3--:R-:W-:-:S02]  /*0260*/  FFMA R11, R0, UR6, R5 ;  /* 0x00000006000b7c23 */ /* 0x008fc40008000005 */
[----:B------:R-:W2:Y:S04]  /*0270*/  LDG.E R5, desc[UR4][R8.64+0x8] ;  /* 0x0000080408057981 */ /* 0x000ea8000c1e1900 */
[----:B------:R-:W-:Y:S04]  /*0280*/  STG.E desc[UR4][R8.64+0x4], R11 ;  /* 0x0000040b08007986 */ /* 0x000fe8000c101904 */
[----:B------:R-:W2:Y:S02]  /*0290*/  LDG.E R0, desc[UR4][R2.64+0x8] ;  /* 0x0000080402007981 */ /* 0x000ea4000c1e1900 */
[----:B--2---:R-:W-:Y:S01]  /*02a0*/  FFMA R13, R0, UR6, R5 ;  /* 0x00000006000d7c23 */ /* 0x004fe20008000005 */
[----:B----4-:R-:W-:-:S04]  /*02b0*/  IMAD.WIDE.U32 R4, R4, 0xc, R6 ;  /* 0x0000000c04047825 */ /* 0x010fc800078e0006 */
[----:B------:R-:W-:Y:S04]  /*02c0*/  STG.E desc[UR4][R8.64+0x8], R13 ;  /* 0x0000080d08007986 */ /* 0x000fe8000c101904 */
[----:B------:R-:W0:Y:S04]  /*02d0*/  LDG.E R0, desc[UR4][R4.64] ;  /* 0x0000000404007981 */ /* 0x000e28000c1e1900 */
[----:B------:R-:W2:Y:S04]  /*02e0*/  LDG.E R7, desc[UR4][R4.64+0x4] ;  /* 0x0000040404077981 */ /* 0x000ea8000c1e1900 */
[----:B------:R-:W3:Y:S01]  /*02f0*/  LDG.E R3, desc[UR4][R4.64+0x8] ;  /* 0x0000080404037981 */ /* 0x000ee2000c1e1900 */
[----:B0-----:R-:W-:-:S05]  /*0300*/  FFMA R15, R15, UR6, R0 ;  /* 0x000000060f0f7c23 */ /* 0x001fca0008000000 */
[----:B------:R-:W-:Y:S04]  /*0310*/  STG.E desc[UR4][R4.64], R15 ;  /* 0x0000000f04007986 */ /* 0x000fe8000c101904 */
[----:B------:R-:W2:Y:S02]  /*0320*/  LDG.E R0, desc[UR4][R8.64+0x4] ;  /* 0x0000040408007981 */ /* 0x000ea4000c1e1900 */
[----:B--2---:R-:W-:-:S05]  /*0330*/  FFMA R7, R0, UR6, R7 ;  /* 0x0000000600077c23 */ /* 0x004fca0008000007 */
[----:B------:R-:W-:Y:S04]  /*0340*/  STG.E desc[UR4][R4.64+0x4], R7 ;  /* 0x0000040704007986 */ /* 0x000fe8000c101904 */
[----:B------:R-:W3:Y:S02]  /*0350*/  LDG.E R0, desc[UR4][R8.64+0x8] ;  /* 0x0000080408007981 */ /* 0x000ee4000c1e1900 */
[----:B---3--:R-:W-:-:S05]  /*0360*/  FFMA R3, R0, UR6, R3 ;  /* 0x0000000600037c23 */ /* 0x008fca0008000003 */
[----:B------:R-:W-:Y:S01]  /*0370*/  STG.E desc[UR4][R4.64+0x8], R3 ;  /* 0x0000080304007986 */ /* 0x000fe2000c101904 */
[----:B------:R-:W-:Y:S05]  /*0380*/  EXIT ;  /* 0x000000000000794d */ /* 0x000fea0003800000 */
        .weak           $__internal_0_$__cuda_sm20_rcp_rn_f32_slowpath
        .type           $__internal_0_$__cuda_sm20_rcp_rn_f32_slowpath,@function
        .size           $__internal_0_$__cuda_sm20_rcp_rn_f32_slowpath,(.L_x_6 - $__internal_0_$__cuda_sm20_rcp_rn_f32_slowpath)
$__internal_0_$__cuda_sm20_rcp_rn_f32_slowpath:
[----:B------:R-:W0:Y:S02]  /*0390*/  LDC R0, c[0x0][0x3a8] ;  /* 0x0000ea00ff007b82 */ /* 0x000e240000000800 */
[----:B0-----:R-:W-:-:S05]  /*03a0*/  IMAD.SHL.U32 R9, R0, 0x2, RZ ;  /* 0x0000000200097824 */ /* 0x001fca00078e00ff */
[----:B------:R-:W-:-:S04]  /*03b0*/  SHF.R.U32.HI R5, RZ, 0x18, R9 ;  /* 0x00000018ff057819 */ /* 0x000fc80000011609 */
[----:B------:R-:W-:-:S13]  /*03c0*/  ISETP.NE.U32.AND P0, PT, R5, RZ, PT ;  /* 0x000000ff0500720c */ /* 0x000fda0003f05070 */
[----:B------:R-:W-:Y:S05]  /*03d0*/  @P0 BRA `(.L_x_2) ;  /* 0x0000000000280947 */ /* 0x000fea0003800000 */
[----:B------:R-:W-:-:S13]  /*03e0*/  ISETP.NE.AND P0, PT, R9, RZ, PT ;  /* 0x000000ff0900720c */ /* 0x000fda0003f05270 */
[----:B------:R2:W3:Y:S01]  /*03f0*/  @!P0 MUFU.RCP R5, R0 ;  /* 0x0000000000058308 */ /* 0x0004e20000001000 */
[----:B------:R-:W-:Y:S05]  /*0400*/  @!P0 BRA `(.L_x_3) ;  /* 0x0000000000a48947 */ /* 0x000fea0003800000 */
[----:B------:R-:W-:-:S04]  /*0410*/  FFMA R9, R0, 1.84467440737095516160e+19, RZ ;  /* 0x5f80000000097823 */ /* 0x000fc800000000ff */
[----:B--2---:R-:W3:Y:S02]  /*0420*/  MUFU.RCP R0, R9 ;  /* 0x0000000900007308 */ /* 0x004ee40000001000 */
[----:B---3--:R-:W-:-:S04]  /*0430*/  FFMA R5, R9, R0, -1 ;  /* 0xbf80000009057423 */ /* 0x008fc80000000000 */
[----:B------:R-:W-:-:S04]  /*0440*/  FADD.FTZ R5, -R5, -RZ ;  /* 0x800000ff05057221 */ /* 0x000fc80000010100 */
[----:B------:R-:W-:-:S04]  /*0450*/  FFMA R0, R0, R5, R0 ;  /* 0x0000000500007223 */ /* 0x000fc80000000000 */
[----:B------:R-:W-:Y:S01]  /*0460*/  FFMA R5, R0, 1.84467440737095516160e+19, RZ ;  /* 0x5f80000000057823 */ /* 0x000fe200000000ff */
[----:B------:R-:W-:Y:S06]  /*0470*/  BRA `(.L_x_3) ;  /* 0x0000000000887947 */ /* 0x000fec0003800000 */
.L_x_2:
[----:B------:R-:W-:-:S04]  /*0480*/  IADD3 R9, PT, PT, R5, -0xfd, RZ ;  /* 0xffffff0305097810 */ /* 0x000fc80007ffe0ff */
[----:B------:R-:W-:-:S13]  /*0490*/  ISETP.GT.U32.AND P0, PT, R9, 0x1, PT ;  /* 0x000000010900780c */ /* 0x000fda0003f04070 */
[----:B------:R-:W-:Y:S05]  /*04a0*/  @P0 BRA `(.L_x_4) ;  /* 0x0000000000780947 */ /* 0x000fea0003800000 */
[----:B------:R-:W-:Y:S01]  /*04b0*/  LOP3.LUT R10, R0, 0x7fffff, RZ, 0xc0, !PT ;  /* 0x007fffff000a7812 */ /* 0x000fe200078ec0ff */
[----:B------:R-:W-:Y:S01]  /*04c0*/  IMAD.MOV.U32 R14, RZ, RZ, 0x3 ;  /* 0x00000003ff0e7424 */ /* 0x000fe200078e00ff */
[----:B------:R-:W-:Y:S02]  /*04d0*/  IADD3 R5, PT, PT, R5, -0xfc, RZ ;  /* 0xffffff0405057810 */ /* 0x000fe40007ffe0ff */
[----:B------:R-:W-:Y:S02]  /*04e0*/  LOP3.LUT R10, R10, 0x3f800000, RZ, 0xfc, !PT ;  /* 0x3f8000000a0a7812 */ /* 0x000fe400078efcff */
[----:B------:R-:W-:Y:S02]  /*04f0*/  SHF.L.U32 R15, R14, R9, RZ ;  /* 0x000000090e0f7219 */ /* 0x000fe400000006ff */
[----:B------:R-:W0:Y:S02]  /*0500*/  MUFU.RCP R11, R10 ;  /* 0x0000000a000b7308 */ /* 0x000e240000001000 */
[----:B0-----:R-:W-:-:S04]  /*0510*/  FFMA R12, R10, R11, -1 ;  /* 0xbf8000000a0c7423 */ /* 0x001fc8000000000b */
[----:B------:R-:W-:-:S04]  /*0520*/  FADD.FTZ R12, -R12, -RZ ;  /* 0x800000ff0c0c7221 */ /* 0x000fc80000010100 */
[CCC-:B------:R-:W-:Y:S01]  /*0530*/  FFMA.RM R13, R11.reuse, R12.reuse, R11.reuse ;  /* 0x0000000c0b0d7223 */ /* 0x1c0fe2000000400b */
[----:B------:R-:W-:-:S04]  /*0540*/  FFMA.RP R12, R11, R12, R11 ;  /* 0x0000000c0b0c7223 */ /* 0x000fc8000000800b */
[C---:B------:R-:W-:Y:S02]  /*0550*/  LOP3.LUT R11, R13.reuse, 0x7fffff, RZ, 0xc0, !PT ;  /* 0x007fffff0d0b7812 */ /* 0x040fe400078ec0ff */
[----:B------:R-:W-:Y:S02]  /*0560*/  FSETP.NEU.FTZ.AND P0, PT, R13, R12, PT ;  /* 0x0000000c0d00720b */ /* 0x000fe40003f1d000 */
[----:B------:R-:W-:Y:S02]  /*0570*/  LOP3.LUT R12, R11, 0x800000, RZ, 0xfc, !PT ;  /* 0x008000000b0c7812 */ /* 0x000fe400078efcff */
[----:B------:R-:W-:Y:S02]  /*0580*/  SEL R11, RZ, 0xffffffff, !P0 ;  /* 0xffffffffff0b7807 */ /* 0x000fe40004000000 */
[----:B------:R-:W-:Y:S02]  /*0590*/  LOP3.LUT R10, R15, R12, RZ, 0xc0, !PT ;  /* 0x0000000c0f0a7212 */ /* 0x000fe400078ec0ff */
[----:B------:R-:W-:-:S02]  /*05a0*/  IADD3 R11, PT, PT, -R11, RZ, RZ ;  /* 0x000000ff0b0b7210 */ /* 0x000fc40007ffe1ff */
[-C--:B------:R-:W-:Y:S02]  /*05b0*/  SHF.R.U32.HI R10, RZ, R9.reuse, R10 ;  /* 0x00000009ff0a7219 */ /* 0x080fe4000001160a */
[--C-:B------:R-:W-:Y:S02]  /*05c0*/  LOP3.LUT P1, RZ, R11, R9, R12.reuse, 0xf8, !PT ;  /* 0x000000090bff7212 */ /* 0x100fe4000782f80c */
[C---:B------:R-:W-:Y:S02]  /*05d0*/  LOP3.LUT P0, RZ, R10.reuse, 0x1, RZ, 0xc0, !PT ;  /* 0x000000010aff7812 */ /* 0x040fe4000780c0ff */
[----:B------:R-:W-:Y:S02]  /*05e0*/  LOP3.LUT P2, RZ, R10, 0x2, RZ, 0xc0, !PT ;  /* 0x000000020aff7812 */ /* 0x000fe4000784c0ff */
[----:B------:R-:W-:Y:S02]  /*05f0*/  SHF.R.U32.HI R5, RZ, R5, R12 ;  /* 0x00000005ff057219 */ /* 0x000fe4000001160c */
[----:B------:R-:W-:-:S02]  /*0600*/  PLOP3.LUT P0, PT, P0, P1, P2, 0xe0, 0x0 ;  /* 0x000000000000781c */ /* 0x000fc40000703c20 */
[----:B------:R-:W-:Y:S02]  /*0610*/  LOP3.LUT P1, RZ, R0, 0x7fffff, RZ, 0xc0, !PT ;  /* 0x007fffff00ff7812 */ /* 0x000fe4000782c0ff */
[----:B------:R-:W-:-:S05]  /*0620*/  SEL R9, RZ, 0x1, !P0 ;  /* 0x00000001ff097807 */ /* 0x000fca0004000000 */
[----:B------:R-:W-:-:S05]  /*0630*/  IMAD.MOV R9, RZ, RZ, -R9 ;  /* 0x000000ffff097224 */ /* 0x000fca00078e0a09 */
[----:B------:R-:W-:-:S13]  /*0640*/  ISETP.GE.AND P0, PT, R9, RZ, PT ;  /* 0x000000ff0900720c */ /* 0x000fda0003f06270 */
[----:B------:R-:W-:-:S05]  /*0650*/  @!P0 VIADD R5, R5, 0x1 ;  /* 0x0000000105058836 */ /* 0x000fca0000000000 */
[----:B------:R-:W-:-:S04]  /*0660*/  @!P1 SHF.L.U32 R5, R5, 0x1, RZ ;  /* 0x0000000105059819 */ /* 0x000fc800000006ff */
[----:B------:R-:W-:Y:S01]  /*0670*/  LOP3.LUT R5, R5, 0x80000000, R0, 0xf8, !PT ;  /* 0x8000000005057812 */ /* 0x000fe200078ef800 */
[----:B------:R-:W-:Y:S06]  /*0680*/  BRA `(.L_x_3) ;  /* 0x0000000000047947 */ /* 0x000fec0003800000 */
.L_x_4:
[----:B------:R0:W1:Y:S02]  /*0690*/  MUFU.RCP R5, R0 ;  /* 0x0000000000057308 */ /* 0x0000640000001000 */
.L_x_3:
[----:B------:R-:W-:-:S04]  /*06a0*/  IMAD.MOV.U32 R9, RZ, RZ, 0x0 ;  /* 0x00000000ff097424 */ /* 0x000fc800078e00ff */
[----:B0123--:R-:W-:Y:S05]  /*06b0*/  RET.REL.NODEC R8 `(_Z4loopP6float3S0_S0_S0_S0_ff) ;  /* 0xfffffff808507950 */ /* 0x00ffea0003c3ffff */
.L_x_5:
[----:B------:R-:W-:-:S00]  /*06c0*/  BRA `(.L_x_5) ;  /* 0xfffffffc00fc7947 */ /* 0x000fc0000383ffff */
[----:B------:R-:W-:-:S00]  /*06d0*/  NOP ;  /* 0x0000000000007918 */ /* 0x000fc00000000000 */
        /* <DEDUP_REMOVED lines=10> */
.L_x_6:


//--------------------- .nv.shared.reserved.0     --------------------------
	.section	.nv.shared.reserved.0,"aw",@nobits
	.weak		__nv_reservedSMEM_offset_0_alias
	.size		__nv_reservedSMEM_offset_0_alias, 0, 64
	.other		__nv_reservedSMEM_offset_0_alias,@"STO_CUDA_RESERVED_SHARED STV_DEFAULT"
__nv_reservedSMEM_offset_0_alias:
	.zero		0
	.zero		64


//--------------------- .nv.constant0._Z4loopP6float3S0_S0_S0_S0_ff --------------------------
	.section	.nv.constant0._Z4loopP6float3S0_S0_S0_S0_ff,"a",@progbits
	.sectionflags	@""
	.align	4
.nv.constant0._Z4loopP6float3S0_S0_S0_S0_ff:
	.zero		944


//--------------------- SYMBOLS --------------------------

	.type		.nv.reservedSmem.offset0,@object
	.size		.nv.reservedSmem.offset0,0x4
